//
// Generated by NVIDIA NVVM Compiler
//
// Compiler Build ID: CL-36424714
// Cuda compilation tools, release 13.0, V13.0.88
// Based on NVVM 20.0.0
//

.version 9.0
.target sm_100
.address_size 64

	// .globl	_Z17contact_detectionPfS_S_S_S_S_PiS0_S_S0_

.visible .entry _Z17contact_detectionPfS_S_S_S_S_PiS0_S_S0_(
	.param .u64 .ptr .align 1 _Z17contact_detectionPfS_S_S_S_S_PiS0_S_S0__param_0,
	.param .u64 .ptr .align 1 _Z17contact_detectionPfS_S_S_S_S_PiS0_S_S0__param_1,
	.param .u64 .ptr .align 1 _Z17contact_detectionPfS_S_S_S_S_PiS0_S_S0__param_2,
	.param .u64 .ptr .align 1 _Z17contact_detectionPfS_S_S_S_S_PiS0_S_S0__param_3,
	.param .u64 .ptr .align 1 _Z17contact_detectionPfS_S_S_S_S_PiS0_S_S0__param_4,
	.param .u64 .ptr .align 1 _Z17contact_detectionPfS_S_S_S_S_PiS0_S_S0__param_5,
	.param .u64 .ptr .align 1 _Z17contact_detectionPfS_S_S_S_S_PiS0_S_S0__param_6,
	.param .u64 .ptr .align 1 _Z17contact_detectionPfS_S_S_S_S_PiS0_S_S0__param_7,
	.param .u64 .ptr .align 1 _Z17contact_detectionPfS_S_S_S_S_PiS0_S_S0__param_8,
	.param .u64 .ptr .align 1 _Z17contact_detectionPfS_S_S_S_S_PiS0_S_S0__param_9
)
{
	.reg .pred 	%p<2>;
	.reg .b32 	%r<16>;
	.reg .b32 	%f<7>;
	.reg .b64 	%rd<16>;

	ld.param.u64 	%rd1, [_Z17contact_detectionPfS_S_S_S_S_PiS0_S_S0__param_6];
	ld.param.u64 	%rd2, [_Z17contact_detectionPfS_S_S_S_S_PiS0_S_S0__param_7];
	ld.param.u64 	%rd3, [_Z17contact_detectionPfS_S_S_S_S_PiS0_S_S0__param_8];
	ld.param.u64 	%rd4, [_Z17contact_detectionPfS_S_S_S_S_PiS0_S_S0__param_9];
	cvta.to.global.u64 	%rd5, %rd4;
	mov.u32 	%r2, %ctaid.y;
	mov.u32 	%r3, %nctaid.x;
	mov.u32 	%r4, %ctaid.x;
	mad.lo.s32 	%r5, %r2, %r3, %r4;
	mov.u32 	%r6, %ntid.y;
	mov.u32 	%r7, %ntid.x;
	mov.u32 	%r8, %tid.y;
	mov.u32 	%r9, %tid.x;
	mad.lo.s32 	%r10, %r5, %r6, %r8;
	mad.lo.s32 	%r1, %r10, %r7, %r9;
	ld.global.u32 	%r11, [%rd5];
	setp.ge.s32 	%p1, %r1, %r11;
	@%p1 bra 	$L__BB0_2;
	cvta.to.global.u64 	%rd6, %rd1;
	cvta.to.global.u64 	%rd7, %rd2;
	cvta.to.global.u64 	%rd8, %rd3;
	mul.wide.s32 	%rd9, %r1, 4;
	add.s64 	%rd10, %rd6, %rd9;
	ld.global.u32 	%r12, [%rd10];
	add.s64 	%rd11, %rd7, %rd9;
	ld.global.u32 	%r13, [%rd11];
	mul.lo.s32 	%r14, %r12, 3;
	mul.wide.s32 	%rd12, %r14, 4;
	add.s64 	%rd13, %rd8, %rd12;
	atom.global.add.f32 	%f1, [%rd13], 0f00000000;
	atom.global.add.f32 	%f2, [%rd13+4], 0f00000000;
	atom.global.add.f32 	%f3, [%rd13+8], 0f00000000;
	mul.lo.s32 	%r15, %r13, 3;
	mul.wide.s32 	%rd14, %r15, 4;
	add.s64 	%rd15, %rd8, %rd14;
	atom.global.add.f32 	%f4, [%rd15], 0f80000000;
	atom.global.add.f32 	%f5, [%rd15+4], 0f80000000;
	atom.global.add.f32 	%f6, [%rd15+8], 0f80000000;
$L__BB0_2:
	ret;

}


// ===== COMPILED SASS (sm_100) =====

	.target	sm_100

	.elftype	@"ET_EXEC"


//--------------------- .note.nv.tkinfo           --------------------------
	.section	.note.nv.tkinfo,"",@"SHT_NOTE"
	.sectionflags	@"SHF_NOTE_NV_TKINFO"
	.tkinfo
        /*0018*/ 	.word	0x00000002
        /*0030*/ 	.string	""
        /*0030*/ 	.string	"ptxas"
        /*0030*/ 	.string	"Cuda compilation tools, release 13.0, V13.0.88"
        /*0030*/ 	.string	"Build cuda_13.0.r13.0/compiler.36424714_0"
        /*0030*/ 	.string	"-arch sm_100 -m 64 "



//--------------------- .note.nv.cuinfo           --------------------------
	.section	.note.nv.cuinfo,"",@"SHT_NOTE"
	.sectionflags	@"SHF_NOTE_NV_CUINFO"
        /*0018*/ 	.short	0x0002
        /*001a*/ 	.short	0x0064
        /*001c*/ 	.short	0x0082
	.zero		2


//--------------------- .nv.info                  --------------------------
	.section	.nv.info,"",@"SHT_CUDA_INFO"
	.align	4


	//----- nvinfo : EIATTR_REGCOUNT
	.align		4
        /*0000*/ 	.byte	0x04, 0x2f
        /*0002*/ 	.short	(.L_1 - .L_0)
	.align		4
.L_0:
        /*0004*/ 	.word	index@(_Z17contact_detectionPfS_S_S_S_S_PiS0_S_S0_)
        /*0008*/ 	.word	0x00000010


	//----- nvinfo : EIATTR_FRAME_SIZE
	.align		4
.L_1:
        /*000c*/ 	.byte	0x04, 0x11
        /*000e*/ 	.short	(.L_3 - .L_2)
	.align		4
.L_2:
        /*0010*/ 	.word	index@(_Z17contact_detectionPfS_S_S_S_S_PiS0_S_S0_)
        /*0014*/ 	.word	0x00000000


	//----- nvinfo : EIATTR_MIN_STACK_SIZE
	.align		4
.L_3:
        /*0018*/ 	.byte	0x04, 0x12
        /*001a*/ 	.short	(.L_5 - .L_4)
	.align		4
.L_4:
        /*001c*/ 	.word	index@(_Z17contact_detectionPfS_S_S_S_S_PiS0_S_S0_)
        /*0020*/ 	.word	0x00000000
.L_5:


//--------------------- .nv.compat                --------------------------
	.section	.nv.compat,"",@"SHT_CUDA_COMPAT_INFO"
	.align	4
        /*0000*/ 	.byte	0x02, 0x09, 0x00, 0x00, 0x02, 0x02, 0x01, 0x00, 0x02, 0x05, 0x05, 0x00, 0x03, 0x07, 0x01, 0x01
        /*0010*/ 	.byte	0x02, 0x03, 0x00, 0x00, 0x02, 0x06, 0x01, 0x00, 0x04, 0x0b, 0x08, 0x00, 0x09, 0x00, 0x00, 0x00
        /*0020*/ 	.byte	0x00, 0x00, 0x00, 0x00


//--------------------- .nv.info._Z17contact_detectionPfS_S_S_S_S_PiS0_S_S0_ --------------------------
	.section	.nv.info._Z17contact_detectionPfS_S_S_S_S_PiS0_S_S0_,"",@"SHT_CUDA_INFO"
	.sectionflags	@""
	.align	4


	//----- nvinfo : EIATTR_CUDA_API_VERSION
	.align		4
        /*0000*/ 	.byte	0x04, 0x37
        /*0002*/ 	.short	(.L_7 - .L_6)
.L_6:
        /*0004*/ 	.word	0x00000082


	//----- nvinfo : EIATTR_KPARAM_INFO
	.align		4
.L_7:
        /*0008*/ 	.byte	0x04, 0x17
        /*000a*/ 	.short	(.L_9 - .L_8)
.L_8:
        /*000c*/ 	.word	0x00000000
        /*0010*/ 	.short	0x0009
        /*0012*/ 	.short	0x0048
        /*0014*/ 	.byte	0x00, 0xf5, 0x21, 0x00


	//----- nvinfo : EIATTR_KPARAM_INFO
	.align		4
.L_9:
        /*0018*/ 	.byte	0x04, 0x17
        /*001a*/ 	.short	(.L_11 - .L_10)
.L_10:
        /*001c*/ 	.word	0x00000000
        /*0020*/ 	.short	0x0008
        /*0022*/ 	.short	0x0040
        /*0024*/ 	.byte	0x00, 0xf5, 0x21, 0x00


	//----- nvinfo : EIATTR_KPARAM_INFO
	.align		4
.L_11:
        /*0028*/ 	.byte	0x04, 0x17
        /*002a*/ 	.short	(.L_13 - .L_12)
.L_12:
        /*002c*/ 	.word	0x00000000
        /*0030*/ 	.short	0x0007
        /*0032*/ 	.short	0x0038
        /*0034*/ 	.byte	0x00, 0xf5, 0x21, 0x00


	//----- nvinfo : EIATTR_KPARAM_INFO
	.align		4
.L_13:
        /*0038*/ 	.byte	0x04, 0x17
        /*003a*/ 	.short	(.L_15 - .L_14)
.L_14:
        /*003c*/ 	.word	0x00000000
        /*0040*/ 	.short	0x0006
        /*0042*/ 	.short	0x0030
        /*0044*/ 	.byte	0x00, 0xf5, 0x21, 0x00


	//----- nvinfo : EIATTR_KPARAM_INFO
	.align		4
.L_15:
        /*0048*/ 	.byte	0x04, 0x17
        /*004a*/ 	.short	(.L_17 - .L_16)
.L_16:
        /*004c*/ 	.word	0x00000000
        /*0050*/ 	.short	0x0005
        /*0052*/ 	.short	0x0028
        /*0054*/ 	.byte	0x00, 0xf5, 0x21, 0x00


	//----- nvinfo : EIATTR_KPARAM_INFO
	.align		4
.L_17:
        /*0058*/ 	.byte	0x04, 0x17
        /*005a*/ 	.short	(.L_19 - .L_18)
.L_18:
        /*005c*/ 	.word	0x00000000
        /*0060*/ 	.short	0x0004
        /*0062*/ 	.short	0x0020
        /*0064*/ 	.byte	0x00, 0xf5, 0x21, 0x00


	//----- nvinfo : EIATTR_KPARAM_INFO
	.align		4
.L_19:
        /*0068*/ 	.byte	0x04, 0x17
        /*006a*/ 	.short	(.L_21 - .L_20)
.L_20:
        /*006c*/ 	.word	0x00000000
        /*0070*/ 	.short	0x0003
        /*0072*/ 	.short	0x0018
        /*0074*/ 	.byte	0x00, 0xf5, 0x21, 0x00


	//----- nvinfo : EIATTR_KPARAM_INFO
	.align		4
.L_21:
        /*0078*/ 	.byte	0x04, 0x17
        /*007a*/ 	.short	(.L_23 - .L_22)
.L_22:
        /*007c*/ 	.word	0x00000000
        /*0080*/ 	.short	0x0002
        /*0082*/ 	.short	0x0010
        /*0084*/ 	.byte	0x00, 0xf5, 0x21, 0x00


	//----- nvinfo : EIATTR_KPARAM_INFO
	.align		4
.L_23:
        /*0088*/ 	.byte	0x04, 0x17
        /*008a*/ 	.short	(.L_25 - .L_24)
.L_24:
        /*008c*/ 	.word	0x00000000
        /*0090*/ 	.short	0x0001
        /*0092*/ 	.short	0x0008
        /*0094*/ 	.byte	0x00, 0xf5, 0x21, 0x00


	//----- nvinfo : EIATTR_KPARAM_INFO
	.align		4
.L_25:
        /*0098*/ 	.byte	0x04, 0x17
        /*009a*/ 	.short	(.L_27 - .L_26)
.L_26:
        /*009c*/ 	.word	0x00000000
        /*00a0*/ 	.short	0x0000
        /*00a2*/ 	.short	0x0000
        /*00a4*/ 	.byte	0x00, 0xf5, 0x21, 0x00


	//----- nvinfo : EIATTR_SPARSE_MMA_MASK
	.align		4
.L_27:
        /*00a8*/ 	.byte	0x03, 0x50
        /*00aa*/ 	.short	0x0000


	//----- nvinfo : EIATTR_MAXREG_COUNT
	.align		4
        /*00ac*/ 	.byte	0x03, 0x1b
        /*00ae*/ 	.short	0x00ff


	//----- nvinfo : EIATTR_MERCURY_ISA_VERSION
	.align		4
        /*00b0*/ 	.byte	0x03, 0x5f
        /*00b2*/ 	.short	0x0101


	//----- nvinfo : EIATTR_VRC_CTA_INIT_COUNT
	.align		4
        /*00b4*/ 	.byte	0x02, 0x4a
	.zero		1
	.zero		1


	//----- nvinfo : EIATTR_EXIT_INSTR_OFFSETS
	.align		4
        /*00b8*/ 	.byte	0x04, 0x1c
        /*00ba*/ 	.short	(.L_29 - .L_28)


	//   ....[0]....
.L_28:
        /*00bc*/ 	.word	0x000000f0


	//   ....[1]....
        /*00c0*/ 	.word	0x00000220


	//----- nvinfo : EIATTR_CBANK_PARAM_SIZE
	.align		4
.L_29:
        /*00c4*/ 	.byte	0x03, 0x19
        /*00c6*/ 	.short	0x0050


	//----- nvinfo : EIATTR_PARAM_CBANK
	.align		4
        /*00c8*/ 	.byte	0x04, 0x0a
        /*00ca*/ 	.short	(.L_31 - .L_30)
	.align		4
.L_30:
        /*00cc*/ 	.word	index@(.nv.constant0._Z17contact_detectionPfS_S_S_S_S_PiS0_S_S0_)
        /*00d0*/ 	.short	0x0380
        /*00d2*/ 	.short	0x0050


	//----- nvinfo : EIATTR_SW_WAR
	.align		4
.L_31:
        /*00d4*/ 	.byte	0x04, 0x36
        /*00d6*/ 	.short	(.L_33 - .L_32)
.L_32:
        /*00d8*/ 	.word	0x00000008
.L_33:


//--------------------- .nv.callgraph             --------------------------
	.section	.nv.callgraph,"",@"SHT_CUDA_CALLGRAPH"
	.align	4
	.sectionentsize	8
	.align		4
        /*0000*/ 	.word	0x00000000
	.align		4
        /*0004*/ 	.word	0xffffffff
	.align		4
        /*0008*/ 	.word	0x00000000
	.align		4
        /*000c*/ 	.word	0xfffffffe
	.align		4
        /*0010*/ 	.word	0x00000000
	.align		4
        /*0014*/ 	.word	0xfffffffd
	.align		4
        /*0018*/ 	.word	0x00000000
	.align		4
        /*001c*/ 	.word	0xfffffffc


//--------------------- .text._Z17contact_detectionPfS_S_S_S_S_PiS0_S_S0_ --------------------------
	.section	.text._Z17contact_detectionPfS_S_S_S_S_PiS0_S_S0_,"ax",@progbits
	.align	128
        .global         _Z17contact_detectionPfS_S_S_S_S_PiS0_S_S0_
        .type           _Z17contact_detectionPfS_S_S_S_S_PiS0_S_S0_,@function
        .size           _Z17contact_detectionPfS_S_S_S_S_PiS0_S_S0_,(.L_x_1 - _Z17contact_detectionPfS_S_S_S_S_PiS0_S_S0_)
        .other          _Z17contact_detectionPfS_S_S_S_S_PiS0_S_S0_,@"STO_CUDA_ENTRY STV_DEFAULT"
_Z17contact_detectionPfS_S_S_S_S_PiS0_S_S0_:
.text._Z17contact_detectionPfS_S_S_S_S_PiS0_S_S0_:
[----:B------:R-:W-:Y:S08]  /*0000*/  LDC R1, c[0x0][0x37c] ;  /* 0x0000df00ff017b82 */ /* 0x000ff00000000800 */
[----:B------:R-:W0:Y:S01]  /*0010*/  LDC.64 R2, c[0x0][0x3c8] ;  /* 0x0000f200ff027b82 */ /* 0x000e220000000a00 */
[----:B------:R-:W0:Y:S02]  /*0020*/  LDCU.64 UR8, c[0x0][0x358] ;  /* 0x00006b00ff0877ac */ /* 0x000e240008000a00 */
[----:B0-----:R-:W2:Y:S05]  /*0030*/  LDG.E R2, desc[UR8][R2.64] ;  /* 0x0000000802027981 */ /* 0x001eaa000c1e1900 */
[----:B------:R-:W-:Y:S01]  /*0040*/  S2UR UR4, SR_CTAID.Y ;  /* 0x00000000000479c3 */ /* 0x000fe20000002600 */
[----:B------:R-:W0:Y:S01]  /*0050*/  LDCU UR5, c[0x0][0x370] ;  /* 0x00006e00ff0577ac */ /* 0x000e220008000800 */
[----:B------:R-:W1:Y:S01]  /*0060*/  S2R R5, SR_TID.Y ;  /* 0x0000000000057919 */ /* 0x000e620000002200 */
[----:B------:R-:W3:Y:S05]  /*0070*/  S2R R7, SR_TID.X ;  /* 0x0000000000077919 */ /* 0x000eea0000002100 */
[----:B------:R-:W0:Y:S08]  /*0080*/  S2UR UR6, SR_CTAID.X ;  /* 0x00000000000679c3 */ /* 0x000e300000002500 */
[----:B------:R-:W1:Y:S01]  /*0090*/  LDC R0, c[0x0][0x364] ;  /* 0x0000d900ff007b82 */ /* 0x000e620000000800 */
[----:B------:R-:W3:Y:S01]  /*00a0*/  LDCU UR7, c[0x0][0x360] ;  /* 0x00006c00ff0777ac */ /* 0x000ee20008000800 */
[----:B0-----:R-:W-:-:S06]  /*00b0*/  UIMAD UR4, UR4, UR5, UR6 ;  /* 0x00000005040472a4 */ /* 0x001fcc000f8e0206 */
[----:B-1----:R-:W-:-:S04]  /*00c0*/  IMAD R0, R0, UR4, R5 ;  /* 0x0000000400007c24 */ /* 0x002fc8000f8e0205 */
[----:B---3--:R-:W-:-:S05]  /*00d0*/  IMAD R7, R0, UR7, R7 ;  /* 0x0000000700077c24 */ /* 0x008fca000f8e0207 */
[----:B--2---:R-:W-:-:S13]  /*00e0*/  ISETP.GE.AND P0, PT, R7, R2, PT ;  /* 0x000000020700720c */ /* 0x004fda0003f06270 */
[----:B------:R-:W-:Y:S05]  /*00f0*/  @P0 EXIT ;  /* 0x000000000000094d */ /* 0x000fea0003800000 */
[----:B------:R-:W0:Y:S08]  /*0100*/  LDC.64 R2, c[0x0][0x3b0] ;  /* 0x0000ec00ff027b82 */ /* 0x000e300000000a00 */
[----:B------:R-:W1:Y:S08]  /*0110*/  LDC.64 R4, c[0x0][0x3b8] ;  /* 0x0000ee00ff047b82 */ /* 0x000e700000000a00 */
[----:B------:R-:W2:Y:S01]  /*0120*/  LDC.64 R8, c[0x0][0x3c0] ;  /* 0x0000f000ff087b82 */ /* 0x000ea20000000a00 */
[----:B0-----:R-:W-:-:S06]  /*0130*/  IMAD.WIDE R2, R7, 0x4, R2 ;  /* 0x0000000407027825 */ /* 0x001fcc00078e0202 */
[----:B------:R-:W3:Y:S01]  /*0140*/  LDG.E R2, desc[UR8][R2.64] ;  /* 0x0000000802027981 */ /* 0x000ee2000c1e1900 */
[----:B-1----:R-:W-:-:S06]  /*0150*/  IMAD.WIDE R4, R7, 0x4, R4 ;  /* 0x0000000407047825 */ /* 0x002fcc00078e0204 */
[----:B------:R-:W4:Y:S01]  /*0160*/  LDG.E R4, desc[UR8][R4.64] ;  /* 0x0000000804047981 */ /* 0x000f22000c1e1900 */
[----:B------:R-:W-:Y:S01]  /*0170*/  HFMA2 R13, -RZ, RZ, -0.0 , 0 ;  /* 0x80000000ff0d7431 */ /* 0x000fe200000001ff */
[----:B---3--:R-:W-:-:S05]  /*0180*/  LEA R7, R2, R2, 0x1 ;  /* 0x0000000202077211 */ /* 0x008fca00078e08ff */
[----:B--2---:R-:W-:Y:S01]  /*0190*/  IMAD.WIDE R6, R7, 0x4, R8 ;  /* 0x0000000407067825 */ /* 0x004fe200078e0208 */
[----:B----4-:R-:W-:-:S04]  /*01a0*/  LEA R11, R4, R4, 0x1 ;  /* 0x00000004040b7211 */ /* 0x010fc800078e08ff */
[----:B------:R-:W-:Y:S01]  /*01b0*/  REDG.E.ADD.F32.FTZ.RN.STRONG.GPU desc[UR8][R6.64], RZ ;  /* 0x000000ff060079a6 */ /* 0x000fe2000c12f308 */
[----:B------:R-:W-:-:S03]  /*01c0*/  IMAD.WIDE R8, R11, 0x4, R8 ;  /* 0x000000040b087825 */ /* 0x000fc600078e0208 */
[----:B------:R-:W-:Y:S04]  /*01d0*/  REDG.E.ADD.F32.FTZ.RN.STRONG.GPU desc[UR8][R6.64+0x4], RZ ;  /* 0x000004ff060079a6 */ /* 0x000fe8000c12f308 */
[----:B------:R-:W-:Y:S04]  /*01e0*/  REDG.E.ADD.F32.FTZ.RN.STRONG.GPU desc[UR8][R6.64+0x8], RZ ;  /* 0x000008ff060079a6 */ /* 0x000fe8000c12f308 */
[----:B------:R-:W-:Y:S04]  /*01f0*/  REDG.E.ADD.F32.FTZ.RN.STRONG.GPU desc[UR8][R8.64], R13 ;  /* 0x0000000d080079a6 */ /* 0x000fe8000c12f308 */
[----:B------:R-:W-:Y:S04]  /*0200*/  REDG.E.ADD.F32.FTZ.RN.STRONG.GPU desc[UR8][R8.64+0x4], R13 ;  /* 0x0000040d080079a6 */ /* 0x000fe8000c12f308 */
[----:B------:R-:W-:Y:S01]  /*0210*/  REDG.E.ADD.F32.FTZ.RN.STRONG.GPU desc[UR8][R8.64+0x8], R13 ;  /* 0x0000080d080079a6 */ /* 0x000fe2000c12f308 */
[----:B------:R-:W-:Y:S05]  /*0220*/  EXIT ;  /* 0x000000000000794d */ /* 0x000fea0003800000 */
.L_x_0:
[----:B------:R-:W-:-:S00]  /*0230*/  BRA `(.L_x_0) ;  /* 0xfffffffc00fc7947 */ /* 0x000fc0000383ffff */
[----:B------:R-:W-:-:S00]  /*0240*/  NOP ;  /* 0x0000000000007918 */ /* 0x000fc00000000000 */
        /* <DEDUP_REMOVED lines=11> */
.L_x_1:


//--------------------- .nv.shared.reserved.0     --------------------------
	.section	.nv.shared.reserved.0,"aw",@nobits
	.weak		__nv_reservedSMEM_offset_0_alias
	.size		__nv_reservedSMEM_offset_0_alias, 0, 64
	.other		__nv_reservedSMEM_offset_0_alias,@"STO_CUDA_RESERVED_SHARED STV_DEFAULT"
__nv_reservedSMEM_offset_0_alias:
	.zero		0
	.zero		64


//--------------------- .nv.constant0._Z17contact_detectionPfS_S_S_S_S_PiS0_S_S0_ --------------------------
	.section	.nv.constant0._Z17contact_detectionPfS_S_S_S_S_PiS0_S_S0_,"a",@progbits
	.sectionflags	@""
	.align	4
.nv.constant0._Z17contact_detectionPfS_S_S_S_S_PiS0_S_S0_:
	.zero		976


//--------------------- SYMBOLS --------------------------

	.type		.nv.reservedSmem.offset0,@object
	.size		.nv.reservedSmem.offset0,0x4
